	.headerflags	@"EF_CUDA_TEXMODE_UNIFIED EF_CUDA_64BIT_ADDRESS EF_CUDA_ACCELERATORS EF_CUDA_SM90 EF_CUDA_VIRTUAL_SM(EF_CUDA_SM90)"
	.elftype	@"ET_EXEC"


//--------------------- .nv.info                  --------------------------
	.section	.nv.info,"",@"SHT_CUDA_INFO"
	.align	4


	//----- nvinfo : EIATTR_REGCOUNT
	.align		4
        /*0000*/ 	.byte	0x04, 0x2f
        /*0002*/ 	.short	(.L_3 - .L_2)
	.align		4
.L_2:
        /*0004*/ 	.word	index@(triton_poi_fused__native_batch_norm_legit_no_training_cat_relu_26)
        /*0008*/ 	.word	0x00000020


	//----- nvinfo : EIATTR_MIN_STACK_SIZE
	.align		4
.L_3:
        /*000c*/ 	.byte	0x04, 0x12
        /*000e*/ 	.short	(.L_5 - .L_4)
	.align		4
.L_4:
        /*0010*/ 	.word	index@(triton_poi_fused__native_batch_norm_legit_no_training_cat_relu_26)
        /*0014*/ 	.word	0x00000000


	//----- nvinfo : EIATTR_FRAME_SIZE
	.align		4
.L_5:
        /*0018*/ 	.byte	0x04, 0x11
        /*001a*/ 	.short	(.L_7 - .L_6)
	.align		4
.L_6:
        /*001c*/ 	.word	index@(triton_poi_fused__native_batch_norm_legit_no_training_cat_relu_26)
        /*0020*/ 	.word	0x00000000


	//----- nvinfo : EIATTR_MIN_STACK_SIZE
	.align		4
.L_7:
        /*0024*/ 	.byte	0x04, 0x12
        /*0026*/ 	.short	(.L_9 - .L_8)
	.align		4
.L_8:
        /*0028*/ 	.word	index@(triton_poi_fused__native_batch_norm_legit_no_training_cat_relu_26)
        /*002c*/ 	.word	0x00000000
.L_9:


//--------------------- .nv.info.triton_poi_fused__native_batch_norm_legit_no_training_cat_relu_26 --------------------------
	.section	.nv.info.triton_poi_fused__native_batch_norm_legit_no_training_cat_relu_26,"",@"SHT_CUDA_INFO"
	.sectionflags	@""
	.align	4


	//----- nvinfo : EIATTR_CUDA_API_VERSION
	.align		4
        /*0000*/ 	.byte	0x04, 0x37
        /*0002*/ 	.short	(.L_11 - .L_10)
.L_10:
        /*0004*/ 	.word	0x0000007c


	//----- nvinfo : EIATTR_KPARAM_INFO
	.align		4
.L_11:
        /*0008*/ 	.byte	0x04, 0x17
        /*000a*/ 	.short	(.L_13 - .L_12)
.L_12:
        /*000c*/ 	.word	0x00000000
        /*0010*/ 	.short	0x0008
        /*0012*/ 	.short	0x0040
        /*0014*/ 	.byte	0x00, 0xf0, 0x11, 0x00


	//----- nvinfo : EIATTR_KPARAM_INFO
	.align		4
.L_13:
        /*0018*/ 	.byte	0x04, 0x17
        /*001a*/ 	.short	(.L_15 - .L_14)
.L_14:
        /*001c*/ 	.word	0x00000000
        /*0020*/ 	.short	0x0007
        /*0022*/ 	.short	0x0038
        /*0024*/ 	.byte	0x00, 0xf4, 0x21, 0x00


	//----- nvinfo : EIATTR_KPARAM_INFO
	.align		4
.L_15:
        /*0028*/ 	.byte	0x04, 0x17
        /*002a*/ 	.short	(.L_17 - .L_16)
.L_16:
        /*002c*/ 	.word	0x00000000
        /*0030*/ 	.short	0x0006
        /*0032*/ 	.short	0x0030
        /*0034*/ 	.byte	0x00, 0xf4, 0x21, 0x00


	//----- nvinfo : EIATTR_KPARAM_INFO
	.align		4
.L_17:
        /*0038*/ 	.byte	0x04, 0x17
        /*003a*/ 	.short	(.L_19 - .L_18)
.L_18:
        /*003c*/ 	.word	0x00000000
        /*0040*/ 	.short	0x0005
        /*0042*/ 	.short	0x0028
        /*0044*/ 	.byte	0x00, 0xf4, 0x21, 0x00


	//----- nvinfo : EIATTR_KPARAM_INFO
	.align		4
.L_19:
        /*0048*/ 	.byte	0x04, 0x17
        /*004a*/ 	.short	(.L_21 - .L_20)
.L_20:
        /*004c*/ 	.word	0x00000000
        /*0050*/ 	.short	0x0004
        /*0052*/ 	.short	0x0020
        /*0054*/ 	.byte	0x00, 0xf4, 0x21, 0x00


	//----- nvinfo : EIATTR_KPARAM_INFO
	.align		4
.L_21:
        /*0058*/ 	.byte	0x04, 0x17
        /*005a*/ 	.short	(.L_23 - .L_22)
.L_22:
        /*005c*/ 	.word	0x00000000
        /*0060*/ 	.short	0x0003
        /*0062*/ 	.short	0x0018
        /*0064*/ 	.byte	0x00, 0xf4, 0x21, 0x00


	//----- nvinfo : EIATTR_KPARAM_INFO
	.align		4
.L_23:
        /*0068*/ 	.byte	0x04, 0x17
        /*006a*/ 	.short	(.L_25 - .L_24)
.L_24:
        /*006c*/ 	.word	0x00000000
        /*0070*/ 	.short	0x0002
        /*0072*/ 	.short	0x0010
        /*0074*/ 	.byte	0x00, 0xf4, 0x21, 0x00


	//----- nvinfo : EIATTR_KPARAM_INFO
	.align		4
.L_25:
        /*0078*/ 	.byte	0x04, 0x17
        /*007a*/ 	.short	(.L_27 - .L_26)
.L_26:
        /*007c*/ 	.word	0x00000000
        /*0080*/ 	.short	0x0001
        /*0082*/ 	.short	0x0008
        /*0084*/ 	.byte	0x00, 0xf4, 0x21, 0x00


	//----- nvinfo : EIATTR_KPARAM_INFO
	.align		4
.L_27:
        /*0088*/ 	.byte	0x04, 0x17
        /*008a*/ 	.short	(.L_29 - .L_28)
.L_28:
        /*008c*/ 	.word	0x00000000
        /*0090*/ 	.short	0x0000
        /*0092*/ 	.short	0x0000
        /*0094*/ 	.byte	0x00, 0xf4, 0x21, 0x00


	//----- nvinfo : EIATTR_SPARSE_MMA_MASK
	.align		4
.L_29:
        /*0098*/ 	.byte	0x03, 0x50
        /*009a*/ 	.short	0x0000


	//----- nvinfo : EIATTR_MAXREG_COUNT
	.align		4
        /*009c*/ 	.byte	0x03, 0x1b
        /*009e*/ 	.short	0x00ff


	//----- nvinfo : EIATTR_EXIT_INSTR_OFFSETS
	.align		4
        /*00a0*/ 	.byte	0x04, 0x1c
        /*00a2*/ 	.short	(.L_31 - .L_30)


	//   ....[0]....
.L_30:
        /*00a4*/ 	.word	0x00000990


	//   ....[1]....
        /*00a8*/ 	.word	0x000009b0


	//----- nvinfo : EIATTR_REQNTID
	.align		4
.L_31:
        /*00ac*/ 	.byte	0x04, 0x10
        /*00ae*/ 	.short	(.L_33 - .L_32)
.L_32:
        /*00b0*/ 	.word	0x00000080
        /*00b4*/ 	.word	0x00000001
        /*00b8*/ 	.word	0x00000001


	//----- nvinfo : EIATTR_CBANK_PARAM_SIZE
	.align		4
.L_33:
        /*00bc*/ 	.byte	0x03, 0x19
        /*00be*/ 	.short	0x0044


	//----- nvinfo : EIATTR_PARAM_CBANK
	.align		4
        /*00c0*/ 	.byte	0x04, 0x0a
        /*00c2*/ 	.short	(.L_35 - .L_34)
	.align		4
.L_34:
        /*00c4*/ 	.word	index@(.nv.constant0.triton_poi_fused__native_batch_norm_legit_no_training_cat_relu_26)
        /*00c8*/ 	.short	0x0210
        /*00ca*/ 	.short	0x0044


	//----- nvinfo : EIATTR_SW_WAR
	.align		4
.L_35:
        /*00cc*/ 	.byte	0x04, 0x36
        /*00ce*/ 	.short	(.L_37 - .L_36)
.L_36:
        /*00d0*/ 	.word	0x00000008
.L_37:


//--------------------- .nv.callgraph             --------------------------
	.section	.nv.callgraph,"",@"SHT_CUDA_CALLGRAPH"
	.align	4
	.sectionentsize	8
	.align		4
        /*0000*/ 	.word	0x00000000
	.align		4
        /*0004*/ 	.word	0xffffffff
	.align		4
        /*0008*/ 	.word	0x00000000
	.align		4
        /*000c*/ 	.word	0xfffffffe
	.align		4
        /*0010*/ 	.word	0x00000000
	.align		4
        /*0014*/ 	.word	0xfffffffd
	.align		4
        /*0018*/ 	.word	0x00000000
	.align		4
        /*001c*/ 	.word	0xfffffffc


//--------------------- .nv.constant4             --------------------------
	.section	.nv.constant4,"a",@progbits
	.align	8
	.align		8
.nv.constant4:
        /*0000*/ 	.dword	_$_str
	.align		8
        /*0008*/ 	.dword	_$_str_$_2


//--------------------- .text.triton_poi_fused__native_batch_norm_legit_no_training_cat_relu_26 --------------------------
	.section	.text.triton_poi_fused__native_batch_norm_legit_no_training_cat_relu_26,"ax",@progbits
	.align	128
        .global         triton_poi_fused__native_batch_norm_legit_no_training_cat_relu_26
        .type           triton_poi_fused__native_batch_norm_legit_no_training_cat_relu_26,@function
        .size           triton_poi_fused__native_batch_norm_legit_no_training_cat_relu_26,(.L_x_1 - triton_poi_fused__native_batch_norm_legit_no_training_cat_relu_26)
        .other          triton_poi_fused__native_batch_norm_legit_no_training_cat_relu_26,@"STO_CUDA_ENTRY STV_DEFAULT"
triton_poi_fused__native_batch_norm_legit_no_training_cat_relu_26:
.text.triton_poi_fused__native_batch_norm_legit_no_training_cat_relu_26:
[----:B------:R-:W0:Y:S01]  /*0000*/  LDC R1, c[0x0][0x28] ;  /* 0x00000a00ff017b82 */ /* 0x000e220000000800 */
[----:B------:R-:W1:Y:S07]  /*0010*/  S2R R0, SR_TID.X ;  /* 0x0000000000007919 */ /* 0x000e6e0000002100 */
[----:B------:R-:W2:Y:S01]  /*0020*/  LDC.64 R6, c[0x0][0x228] ;  /* 0x00008a00ff067b82 */ /* 0x000ea20000000a00 */
[----:B------:R-:W-:Y:S01]  /*0030*/  IMAD.MOV.U32 R4, RZ, RZ, RZ ;  /* 0x000000ffff047224 */ /* 0x000fe200078e00ff */
[----:B------:R-:W-:Y:S01]  /*0040*/  ULDC.64 UR4, c[0x0][0x208] ;  /* 0x0000820000047ab9 */ /* 0x000fe20000000a00 */
[----:B------:R-:W3:Y:S01]  /*0050*/  S2R R5, SR_CTAID.X ;  /* 0x0000000000057919 */ /* 0x000ee20000002500 */
[----:B------:R-:W-:Y:S01]  /*0060*/  IMAD.MOV.U32 R8, RZ, RZ, RZ ;  /* 0x000000ffff087224 */ /* 0x000fe200078e00ff */
[----:B------:R-:W-:-:S03]  /*0070*/  ULDC.64 UR6, c[0x0][0x218] ;  /* 0x0000860000067ab9 */ /* 0x000fc60000000a00 */
[----:B------:R-:W4:Y:S08]  /*0080*/  LDC.64 R12, c[0x0][0x220] ;  /* 0x00008800ff0c7b82 */ /* 0x000f300000000a00 */
[----:B------:R-:W5:Y:S01]  /*0090*/  LDC.64 R28, c[0x0][0x210] ;  /* 0x00008400ff1c7b82 */ /* 0x000f620000000a00 */
[----:B------:R-:W-:-:S07]  /*00a0*/  IMAD.MOV.U32 R21, RZ, RZ, RZ ;  /* 0x000000ffff157224 */ /* 0x000fce00078e00ff */
[----:B------:R-:W4:Y:S01]  /*00b0*/  LDC.64 R26, c[0x0][0x238] ;  /* 0x00008e00ff1a7b82 */ /* 0x000f220000000a00 */
[----:B-1----:R-:W-:-:S05]  /*00c0*/  IMAD.SHL.U32 R0, R0, 0x4, RZ ;  /* 0x0000000400007824 */ /* 0x002fca00078e00ff */
[----:B------:R-:W-:-:S05]  /*00d0*/  LOP3.LUT R0, R0, 0x1fc, RZ, 0xc0, !PT ;  /* 0x000001fc00007812 */ /* 0x000fca00078ec0ff */
[----:B---3--:R-:W-:-:S05]  /*00e0*/  IMAD R5, R5, 0x200, R0 ;  /* 0x0000020005057824 */ /* 0x008fca00078e0200 */
[----:B------:R-:W-:Y:S02]  /*00f0*/  SHF.R.S32.HI R0, RZ, 0x1f, R5 ;  /* 0x0000001fff007819 */ /* 0x000fe40000011405 */
[----:B------:R-:W-:Y:S02]  /*0100*/  ISETP.GE.AND P0, PT, R5, 0x8200, PT ;  /* 0x000082000500780c */ /* 0x000fe40003f06270 */
[----:B------:R-:W-:-:S04]  /*0110*/  LEA.HI R0, R0, R5, RZ, 0x6 ;  /* 0x0000000500007211 */ /* 0x000fc800078f30ff */
[----:B------:R-:W-:-:S05]  /*0120*/  SHF.R.S32.HI R11, RZ, 0x6, R0 ;  /* 0x00000006ff0b7819 */ /* 0x000fca0000011400 */
[----:B------:R-:W-:-:S05]  /*0130*/  IMAD.HI R2, R11, 0x7e07e07f, RZ ;  /* 0x7e07e07f0b027827 */ /* 0x000fca00078e02ff */
[----:B------:R-:W-:-:S04]  /*0140*/  SHF.R.U32.HI R3, RZ, 0x1f, R2 ;  /* 0x0000001fff037819 */ /* 0x000fc80000011602 */
[----:B------:R-:W-:-:S05]  /*0150*/  LEA.HI.SX32 R2, R2, R3, 0x1a ;  /* 0x0000000302027211 */ /* 0x000fca00078fd2ff */
[----:B------:R-:W-:Y:S01]  /*0160*/  IMAD R11, R2, -0x82, R11 ;  /* 0xffffff7e020b7824 */ /* 0x000fe200078e020b */
[----:B------:R-:W-:-:S03]  /*0170*/  CS2R R2, SRZ ;  /* 0x0000000000027805 */ /* 0x000fc6000001ff00 */
[----:B--2---:R-:W-:-:S05]  /*0180*/  IMAD.WIDE R6, R11, 0x4, R6 ;  /* 0x000000040b067825 */ /* 0x004fca00078e0206 */
[----:B------:R-:W2:Y:S04]  /*0190*/  @!P0 LDG.E.EL R4, desc[UR4][R6.64] ;  /* 0x0000000406048981 */ /* 0x000ea8000c2e1900 */
[----:B------:R-:W3:Y:S04]  /*01a0*/  @!P0 LDG.E.EL R3, desc[UR4][R6.64] ;  /* 0x0000000406038981 */ /* 0x000ee8000c2e1900 */
[----:B------:R-:W5:Y:S04]  /*01b0*/  @!P0 LDG.E.EL R8, desc[UR4][R6.64] ;  /* 0x0000000406088981 */ /* 0x000f68000c2e1900 */
[----:B------:R1:W5:Y:S01]  /*01c0*/  @!P0 LDG.E.EL R2, desc[UR4][R6.64] ;  /* 0x0000000406028981 */ /* 0x000362000c2e1900 */
[----:B------:R-:W-:-:S02]  /*01d0*/  LOP3.LUT R0, R0, 0xffffffc0, RZ, 0xc0, !PT ;  /* 0xffffffc000007812 */ /* 0x000fc400078ec0ff */
[C---:B------:R-:W-:Y:S01]  /*01e0*/  SHF.L.U32 R9, R11.reuse, 0x6, RZ ;  /* 0x000000060b097819 */ /* 0x040fe200000006ff */
[----:B----4-:R-:W-:-:S05]  /*01f0*/  IMAD.WIDE R12, R11, 0x4, R12 ;  /* 0x000000040b0c7825 */ /* 0x010fca00078e020c */
[----:B------:R-:W4:Y:S01]  /*0200*/  @!P0 LDG.E.EL R21, desc[UR4][R12.64] ;  /* 0x000000040c158981 */ /* 0x000f22000c2e1900 */
[----:B0-----:R-:W-:Y:S01]  /*0210*/  IMAD.WIDE R26, R11, 0x4, R26 ;  /* 0x000000040b1a7825 */ /* 0x001fe200078e021a */
[----:B------:R-:W-:-:S03]  /*0220*/  HFMA2.MMA R23, -RZ, RZ, 0, 0 ;  /* 0x00000000ff177435 */ /* 0x000fc600000001ff */
[----:B--2---:R-:W-:-:S04]  /*0230*/  FADD R4, R4, 9.9999997473787516356e-06 ;  /* 0x3727c5ac04047421 */ /* 0x004fc80000000000 */
[----:B------:R-:W0:Y:S01]  /*0240*/  MUFU.SQRT R20, R4 ;  /* 0x0000000400147308 */ /* 0x000e220000002000 */
[----:B---3--:R-:W-:-:S07]  /*0250*/  FADD R3, R3, 9.9999997473787516356e-06 ;  /* 0x3727c5ac03037421 */ /* 0x008fce0000000000 */
[----:B------:R2:W3:Y:S01]  /*0260*/  MUFU.SQRT R24, R3 ;  /* 0x0000000300187308 */ /* 0x0004e20000002000 */
[----:B-----5:R-:W-:Y:S01]  /*0270*/  FADD R8, R8, 9.9999997473787516356e-06 ;  /* 0x3727c5ac08087421 */ /* 0x020fe20000000000 */
[C---:B0-----:R-:W-:Y:S01]  /*0280*/  FSETP.GT.AND P6, PT, R20.reuse, 8.50705917302346158658e+37, PT ;  /* 0x7e8000001400780b */ /* 0x041fe20003fc4000 */
[----:B--2---:R-:W-:Y:S01]  /*0290*/  IMAD.HI R3, R5, 0x7e07e07f, RZ ;  /* 0x7e07e07f05037827 */ /* 0x004fe200078e02ff */
[----:B------:R-:W-:-:S04]  /*02a0*/  FSETP.GEU.AND P2, PT, R20, 1.175494350822287508e-38, PT ;  /* 0x008000001400780b */ /* 0x000fc80003f4e000 */
[----:B------:R0:W2:Y:S01]  /*02b0*/  MUFU.SQRT R22, R8 ;  /* 0x0000000800167308 */ /* 0x0000a20000002000 */
[----:B------:R-:W-:Y:S02]  /*02c0*/  SHF.R.U32.HI R4, RZ, 0x1f, R3 ;  /* 0x0000001fff047819 */ /* 0x000fe40000011603 */
[C---:B---3--:R-:W-:Y:S02]  /*02d0*/  FSETP.GT.AND P5, PT, R24.reuse, 8.50705917302346158658e+37, PT ;  /* 0x7e8000001800780b */ /* 0x048fe40003fa4000 */
[----:B-1----:R-:W-:Y:S02]  /*02e0*/  LEA.HI.SX32 R6, R3, R4, 0x14 ;  /* 0x0000000403067211 */ /* 0x002fe400078fa2ff */
[----:B------:R-:W-:Y:S01]  /*02f0*/  FSETP.GEU.AND P3, PT, R24, 1.175494350822287508e-38, PT ;  /* 0x008000001800780b */ /* 0x000fe20003f6e000 */
[----:B------:R-:W-:Y:S02]  /*0300*/  @P6 FMUL R20, R20, 0.25 ;  /* 0x3e80000014146820 */ /* 0x000fe40000400000 */
[----:B------:R-:W-:-:S02]  /*0310*/  IMAD R7, R6, -0x2080, R5 ;  /* 0xffffdf8006077824 */ /* 0x000fc400078e0205 */
[----:B------:R-:W-:Y:S01]  /*0320*/  FADD R10, R2, 9.9999997473787516356e-06 ;  /* 0x3727c5ac020a7421 */ /* 0x000fe20000000000 */
[----:B------:R-:W-:Y:S01]  /*0330*/  @!P2 FMUL R20, R20, 16777216 ;  /* 0x4b8000001414a820 */ /* 0x000fe20000400000 */
[----:B0-----:R-:W-:Y:S01]  /*0340*/  IMAD R8, R6, 0x300, RZ ;  /* 0x0000030006087824 */ /* 0x001fe200078e02ff */
[----:B--2---:R-:W-:Y:S01]  /*0350*/  FSETP.GT.AND P4, PT, R22, 8.50705917302346158658e+37, PT ;  /* 0x7e8000001600780b */ /* 0x004fe20003f84000 */
[----:B------:R-:W-:Y:S02]  /*0360*/  IMAD R7, R6, 0x1d80, R7 ;  /* 0x00001d8006077824 */ /* 0x000fe400078e0207 */
[----:B------:R-:W-:Y:S01]  /*0370*/  @P5 FMUL R24, R24, 0.25 ;  /* 0x3e80000018185820 */ /* 0x000fe20000400000 */
[----:B------:R-:W-:Y:S01]  /*0380*/  IMAD.IADD R6, R5, 0x1, -R0 ;  /* 0x0000000105067824 */ /* 0x000fe200078e0a00 */
[----:B------:R-:W-:Y:S01]  /*0390*/  FSETP.GEU.AND P1, PT, R22, 1.175494350822287508e-38, PT ;  /* 0x008000001600780b */ /* 0x000fe20003f2e000 */
[----:B------:R-:W0:Y:S01]  /*03a0*/  MUFU.SQRT R0, R10 ;  /* 0x0000000a00007308 */ /* 0x000e220000002000 */
[----:B------:R-:W-:Y:S01]  /*03b0*/  @!P3 FMUL R24, R24, 16777216 ;  /* 0x4b8000001818b820 */ /* 0x000fe20000400000 */
[----:B------:R-:W-:Y:S01]  /*03c0*/  IMAD.MOV.U32 R4, RZ, RZ, 0x3e800000 ;  /* 0x3e800000ff047424 */ /* 0x000fe200078e00ff */
[----:B------:R-:W1:Y:S05]  /*03d0*/  LDC.64 R2, c[0x0][0x230] ;  /* 0x00008c00ff027b82 */ /* 0x000e6a0000000a00 */
[----:B------:R-:W2:Y:S01]  /*03e0*/  MUFU.RCP R20, R20 ;  /* 0x0000001400147308 */ /* 0x000ea20000001000 */
[----:B------:R-:W-:-:S02]  /*03f0*/  FSEL R15, R4, 1, P5 ;  /* 0x3f800000040f7808 */ /* 0x000fc40002800000 */
[----:B------:R-:W-:Y:S02]  /*0400*/  FSEL R17, R4, 1, P6 ;  /* 0x3f80000004117808 */ /* 0x000fe40003000000 */
[----:B------:R-:W-:-:S03]  /*0410*/  SHF.R.S32.HI R14, RZ, 0x1f, R8 ;  /* 0x0000001fff0e7819 */ /* 0x000fc60000011408 */
[----:B------:R-:W3:Y:S01]  /*0420*/  MUFU.RCP R24, R24 ;  /* 0x0000001800187308 */ /* 0x000ee20000001000 */
[----:B------:R-:W-:Y:S01]  /*0430*/  IADD3 R8, P5, P6, R9, R6, R8 ;  /* 0x0000000609087210 */ /* 0x000fe20007ebe008 */
[----:B------:R-:W-:Y:S01]  /*0440*/  @P4 FMUL R22, R22, 0.25 ;  /* 0x3e80000016164820 */ /* 0x000fe20000400000 */
[----:B------:R-:W-:Y:S01]  /*0450*/  FSEL R19, R4, 1, P4 ;  /* 0x3f80000004137808 */ /* 0x000fe20002000000 */
[----:B------:R-:W-:Y:S01]  /*0460*/  @!P3 FMUL R15, R15, 16777216 ;  /* 0x4b8000000f0fb820 */ /* 0x000fe20000400000 */
[----:B------:R-:W-:Y:S01]  /*0470*/  SHF.R.S32.HI R6, RZ, 0x1f, R6 ;  /* 0x0000001fff067819 */ /* 0x000fe20000011406 */
[----:B------:R-:W-:Y:S01]  /*0480*/  @!P2 FMUL R17, R17, 16777216 ;  /* 0x4b8000001111a820 */ /* 0x000fe20000400000 */
[----:B------:R-:W-:Y:S02]  /*0490*/  SHF.R.S32.HI R9, RZ, 0x1f, R9 ;  /* 0x0000001fff097819 */ /* 0x000fe40000011409 */
[----:B0-----:R-:W-:Y:S02]  /*04a0*/  FSETP.GT.AND P2, PT, R0, 8.50705917302346158658e+37, PT ;  /* 0x7e8000000000780b */ /* 0x001fe40003f44000 */
[----:B------:R-:W-:Y:S01]  /*04b0*/  ISETP.GE.AND P3, PT, R11, 0x76, PT ;  /* 0x000000760b00780c */ /* 0x000fe20003f66270 */
[----:B------:R-:W-:Y:S01]  /*04c0*/  @!P1 FMUL R22, R22, 16777216 ;  /* 0x4b80000016169820 */ /* 0x000fe20000400000 */
[----:B------:R-:W-:Y:S01]  /*04d0*/  @!P1 FMUL R19, R19, 16777216 ;  /* 0x4b80000013139820 */ /* 0x000fe20000400000 */
[----:B------:R-:W-:Y:S01]  /*04e0*/  IADD3.X R9, R9, R6, R14, P5, P6 ;  /* 0x0000000609097210 */ /* 0x000fe20002fec40e */
[----:B--2---:R-:W-:Y:S01]  /*04f0*/  FMUL R20, R20, R17 ;  /* 0x0000001114147220 */ /* 0x004fe20000400000 */
[----:B------:R-:W-:-:S02]  /*0500*/  CS2R R16, SRZ ;  /* 0x0000000000107805 */ /* 0x000fc4000001ff00 */
[----:B------:R-:W-:Y:S01]  /*0510*/  FSETP.GEU.AND P4, PT, R0, 1.175494350822287508e-38, PT ;  /* 0x008000000000780b */ /* 0x000fe20003f8e000 */
[----:B------:R-:W-:Y:S01]  /*0520*/  IMAD.MOV.U32 R6, RZ, RZ, RZ ;  /* 0x000000ffff067224 */ /* 0x000fe200078e00ff */
[----:B------:R-:W-:Y:S01]  /*0530*/  ISETP.LT.AND P1, PT, R5, 0x8200, !P3 ;  /* 0x000082000500780c */ /* 0x000fe20005f21270 */
[----:B---3--:R-:W-:Y:S01]  /*0540*/  FMUL R24, R24, R15 ;  /* 0x0000000f18187220 */ /* 0x008fe20000400000 */
[----:B------:R-:W-:Y:S01]  /*0550*/  CS2R R14, SRZ ;  /* 0x00000000000e7805 */ /* 0x000fe2000001ff00 */
[----:B------:R-:W2:Y:S01]  /*0560*/  @!P0 LDG.E.EL R16, desc[UR4][R12.64] ;  /* 0x000000040c108981 */ /* 0x000ea2000c2e1900 */
[----:B------:R-:W-:Y:S01]  /*0570*/  IMAD.WIDE R28, R7, 0x4, R28 ;  /* 0x00000004071c7825 */ /* 0x000fe200078e021c */
[----:B------:R-:W-:Y:S02]  /*0580*/  FSEL R4, R4, 1, P2 ;  /* 0x3f80000004047808 */ /* 0x000fe40001000000 */
[----:B------:R-:W3:Y:S01]  /*0590*/  @!P0 LDG.E.EL R17, desc[UR4][R12.64] ;  /* 0x000000040c118981 */ /* 0x000ee2000c2e1900 */
[----:B------:R-:W-:-:S03]  /*05a0*/  @P2 FMUL R0, R0, 0.25 ;  /* 0x3e80000000002820 */ /* 0x000fc60000400000 */
[----:B------:R0:W5:Y:S01]  /*05b0*/  @!P0 LDG.E.EL R6, desc[UR4][R12.64] ;  /* 0x000000040c068981 */ /* 0x000162000c2e1900 */
[C---:B------:R-:W-:Y:S01]  /*05c0*/  ISETP.GT.AND P2, PT, R11.reuse, 0x75, !P0 ;  /* 0x000000750b00780c */ /* 0x040fe20004744270 */
[----:B------:R-:W-:Y:S01]  /*05d0*/  @!P4 FMUL R0, R0, 16777216 ;  /* 0x4b8000000000c820 */ /* 0x000fe20000400000 */
[----:B------:R-:W-:Y:S01]  /*05e0*/  @!P4 FMUL R4, R4, 16777216 ;  /* 0x4b8000000404c820 */ /* 0x000fe20000400000 */
[----:B0-----:R-:W-:Y:S01]  /*05f0*/  CS2R R12, SRZ ;  /* 0x00000000000c7805 */ /* 0x001fe2000001ff00 */
[----:B-1----:R-:W-:-:S05]  /*0600*/  IMAD.WIDE R2, R11, 0x4, R2 ;  /* 0x000000040b027825 */ /* 0x002fca00078e0202 */
[----:B------:R0:W2:Y:S01]  /*0610*/  @P1 LDG.E.128 R12, desc[UR4][R28.64] ;  /* 0x000000041c0c1981 */ /* 0x0000a2000c1e1d00 */
[----:B------:R-:W-:Y:S01]  /*0620*/  CS2R R10, SRZ ;  /* 0x00000000000a7805 */ /* 0x000fe2000001ff00 */
[----:B------:R-:W1:Y:S01]  /*0630*/  MUFU.RCP R22, R22 ;  /* 0x0000001600167308 */ /* 0x000e620000001000 */
[----:B------:R-:W-:Y:S01]  /*0640*/  IMAD.MOV.U32 R7, RZ, RZ, RZ ;  /* 0x000000ffff077224 */ /* 0x000fe200078e00ff */
[----:B------:R-:W3:Y:S05]  /*0650*/  @!P0 LDG.E.EL R23, desc[UR4][R2.64] ;  /* 0x0000000402178981 */ /* 0x000eea000c2e1900 */
[----:B------:R-:W3:Y:S01]  /*0660*/  @!P0 LDG.E.EL R7, desc[UR4][R2.64] ;  /* 0x0000000402078981 */ /* 0x000ee2000c2e1900 */
[----:B0-----:R-:W-:-:S04]  /*0670*/  LEA R28, P4, R8, UR6, 0x2 ;  /* 0x00000006081c7c11 */ /* 0x001fc8000f8810ff */
[----:B------:R-:W-:Y:S02]  /*0680*/  LEA.HI.X R29, R8, UR7, R9, 0x2, P4 ;  /* 0x00000007081d7c11 */ /* 0x000fe4000a0f1409 */
[----:B------:R-:W-:Y:S01]  /*0690*/  CS2R R8, SRZ ;  /* 0x0000000000087805 */ /* 0x000fe2000001ff00 */
[----:B------:R0:W4:Y:S05]  /*06a0*/  MUFU.RCP R25, R0 ;  /* 0x0000000000197308 */ /* 0x00012a0000001000 */
[----:B------:R-:W3:Y:S01]  /*06b0*/  @P2 LDG.E.128 R8, desc[UR4][R28.64+-0x7600] ;  /* 0xff8a00041c082981 */ /* 0x000ee2000c1e1d00 */
[----:B-1----:R-:W-:Y:S01]  /*06c0*/  FMUL R22, R22, R19 ;  /* 0x0000001316167220 */ /* 0x002fe20000400000 */
[----:B------:R-:W-:Y:S01]  /*06d0*/  CS2R R18, SRZ ;  /* 0x0000000000127805 */ /* 0x000fe2000001ff00 */
[----:B0-----:R-:W-:-:S05]  /*06e0*/  IMAD.MOV.U32 R0, RZ, RZ, RZ ;  /* 0x000000ffff007224 */ /* 0x001fca00078e00ff */
[----:B------:R-:W5:Y:S01]  /*06f0*/  @!P0 LDG.E.EL R18, desc[UR4][R2.64] ;  /* 0x0000000402128981 */ /* 0x000f62000c2e1900 */
[----:B----4-:R-:W-:Y:S01]  /*0700*/  FMUL R25, R25, R4 ;  /* 0x0000000419197220 */ /* 0x010fe20000400000 */
[----:B------:R-:W-:Y:S02]  /*0710*/  IMAD.MOV.U32 R4, RZ, RZ, RZ ;  /* 0x000000ffff047224 */ /* 0x000fe400078e00ff */
[----:B------:R0:W4:Y:S04]  /*0720*/  @!P0 LDG.E.EL R19, desc[UR4][R2.64] ;  /* 0x0000000402138981 */ /* 0x000128000c2e1900 */
[----:B------:R-:W4:Y:S04]  /*0730*/  @!P0 LDG.E.EL R0, desc[UR4][R26.64] ;  /* 0x000000041a008981 */ /* 0x000f28000c2e1900 */
[----:B------:R-:W4:Y:S01]  /*0740*/  @!P0 LDG.E.EL R4, desc[UR4][R26.64] ;  /* 0x000000041a048981 */ /* 0x000f22000c2e1900 */
[----:B0-----:R-:W-:-:S06]  /*0750*/  CS2R R2, SRZ ;  /* 0x0000000000027805 */ /* 0x001fcc000001ff00 */
[----:B------:R-:W4:Y:S04]  /*0760*/  @!P0 LDG.E.EL R3, desc[UR4][R26.64] ;  /* 0x000000041a038981 */ /* 0x000f28000c2e1900 */
[----:B------:R0:W4:Y:S02]  /*0770*/  @!P0 LDG.E.EL R2, desc[UR4][R26.64] ;  /* 0x000000041a028981 */ /* 0x000124000c2e1900 */
[----:B0-----:R-:W0:Y:S02]  /*0780*/  LDC.64 R26, c[0x0][0x248] ;  /* 0x00009200ff1a7b82 */ /* 0x001e240000000a00 */
[----:B0-----:R-:W-:Y:S01]  /*0790*/  IMAD.WIDE R26, R5, 0x4, R26 ;  /* 0x00000004051a7825 */ /* 0x001fe200078e021a */
[----:B--2---:R-:W-:Y:S02]  /*07a0*/  SEL R12, R12, RZ, P1 ;  /* 0x000000ff0c0c7207 */ /* 0x004fe40000800000 */
[----:B------:R-:W-:-:S02]  /*07b0*/  SEL R13, R13, RZ, P1 ;  /* 0x000000ff0d0d7207 */ /* 0x000fc40000800000 */
[----:B------:R-:W-:Y:S02]  /*07c0*/  SEL R15, R15, RZ, P1 ;  /* 0x000000ff0f0f7207 */ /* 0x000fe40000800000 */
[----:B------:R-:W-:Y:S02]  /*07d0*/  SEL R14, R14, RZ, P1 ;  /* 0x000000ff0e0e7207 */ /* 0x000fe40000800000 */
[----:B---3--:R-:W-:Y:S02]  /*07e0*/  @P3 SEL R12, R8, RZ, P2 ;  /* 0x000000ff080c3207 */ /* 0x008fe40001000000 */
[----:B------:R-:W-:Y:S02]  /*07f0*/  @P3 SEL R13, R9, RZ, P2 ;  /* 0x000000ff090d3207 */ /* 0x000fe40001000000 */
[----:B------:R-:W0:Y:S01]  /*0800*/  LDC.64 R8, c[0x0][0x240] ;  /* 0x00009000ff087b82 */ /* 0x000e220000000a00 */
[----:B------:R-:W-:Y:S02]  /*0810*/  @P3 SEL R15, R11, RZ, P2 ;  /* 0x000000ff0b0f3207 */ /* 0x000fe40001000000 */
[----:B------:R-:W-:Y:S01]  /*0820*/  @P3 SEL R14, R10, RZ, P2 ;  /* 0x000000ff0a0e3207 */ /* 0x000fe20001000000 */
[----:B------:R-:W-:Y:S01]  /*0830*/  FADD R21, R12, -R21 ;  /* 0x800000150c157221 */ /* 0x000fe20000000000 */
[----:B------:R-:W-:Y:S01]  /*0840*/  FADD R11, R13, -R16 ;  /* 0x800000100d0b7221 */ /* 0x000fe20000000000 */
[----:B-----5:R-:W-:-:S02]  /*0850*/  FADD R6, R15, -R6 ;  /* 0x800000060f067221 */ /* 0x020fc40000000000 */
[----:B------:R-:W-:Y:S01]  /*0860*/  FADD R17, R14, -R17 ;  /* 0x800000110e117221 */ /* 0x000fe20000000000 */
[----:B------:R-:W-:Y:S01]  /*0870*/  FMUL R24, R24, R21 ;  /* 0x0000001518187220 */ /* 0x000fe20000400000 */
[----:B------:R-:W-:Y:S01]  /*0880*/  FMUL R25, R25, R6 ;  /* 0x0000000619197220 */ /* 0x000fe20000400000 */
[----:B------:R-:W-:Y:S01]  /*0890*/  FMUL R11, R20, R11 ;  /* 0x0000000b140b7220 */ /* 0x000fe20000400000 */
[----:B------:R-:W-:Y:S02]  /*08a0*/  FMUL R17, R22, R17 ;  /* 0x0000001116117220 */ /* 0x000fe40000400000 */
[----:B----4-:R-:W-:Y:S02]  /*08b0*/  FFMA R4, R25, R23, R4 ;  /* 0x0000001719047223 */ /* 0x010fe40000000004 */
[----:B------:R-:W-:Y:S01]  /*08c0*/  FFMA R0, R17, R19, R0 ;  /* 0x0000001311007223 */ /* 0x000fe20000000000 */
[----:B------:R-:W-:Y:S01]  /*08d0*/  FFMA R3, R24, R18, R3 ;  /* 0x0000001218037223 */ /* 0x000fe20000000003 */
[----:B0-----:R-:W-:-:S04]  /*08e0*/  IMAD.WIDE R8, R5, 0x4, R8 ;  /* 0x0000000405087825 */ /* 0x001fc800078e0208 */
[----:B------:R-:W-:Y:S01]  /*08f0*/  FFMA R2, R11, R7, R2 ;  /* 0x000000070b027223 */ /* 0x000fe20000000002 */
[----:B------:R-:W-:Y:S01]  /*0900*/  FSETP.GEU.AND P1, PT, R4, RZ, PT ;  /* 0x000000ff0400720b */ /* 0x000fe20003f2e000 */
[----:B------:R0:W-:Y:S01]  /*0910*/  @!P0 STG.E.128 desc[UR4][R8.64], R12 ;  /* 0x0000000c08008986 */ /* 0x0001e2000c101d04 */
[----:B------:R-:W-:Y:S02]  /*0920*/  FSETP.GEU.AND P2, PT, R0, RZ, PT ;  /* 0x000000ff0000720b */ /* 0x000fe40003f4e000 */
[----:B------:R-:W-:Y:S02]  /*0930*/  FSETP.GEU.AND P3, PT, R2, RZ, PT ;  /* 0x000000ff0200720b */ /* 0x000fe40003f6e000 */
[----:B------:R-:W-:Y:S02]  /*0940*/  FSETP.GEU.AND P4, PT, R3, RZ, PT ;  /* 0x000000ff0300720b */ /* 0x000fe40003f8e000 */
[----:B------:R-:W-:Y:S02]  /*0950*/  SEL R7, R4, RZ, P1 ;  /* 0x000000ff04077207 */ /* 0x000fe40000800000 */
[----:B------:R-:W-:-:S02]  /*0960*/  SEL R6, R0, RZ, P2 ;  /* 0x000000ff00067207 */ /* 0x000fc40001000000 */
[----:B------:R-:W-:Y:S02]  /*0970*/  SEL R5, R2, RZ, P3 ;  /* 0x000000ff02057207 */ /* 0x000fe40001800000 */
[----:B------:R-:W-:Y:S01]  /*0980*/  SEL R4, R3, RZ, P4 ;  /* 0x000000ff03047207 */ /* 0x000fe20002000000 */
[----:B0-----:R-:W-:Y:S06]  /*0990*/  @P0 EXIT ;  /* 0x000000000000094d */ /* 0x001fec0003800000 */
[----:B------:R-:W-:Y:S01]  /*09a0*/  STG.E.128 desc[UR4][R26.64], R4 ;  /* 0x000000041a007986 */ /* 0x000fe2000c101d04 */
[----:B------:R-:W-:Y:S05]  /*09b0*/  EXIT ;  /* 0x000000000000794d */ /* 0x000fea0003800000 */
.L_x_0:
[----:B------:R-:W-:-:S00]  /*09c0*/  BRA `(.L_x_0) ;  /* 0xfffffffc00fc7947 */ /* 0x000fc0000383ffff */
[----:B------:R-:W-:-:S00]  /*09d0*/  NOP ;  /* 0x0000000000007918 */ /* 0x000fc00000000000 */
        /* <DEDUP_REMOVED lines=10> */
.L_x_1:


//--------------------- .nv.global.init           --------------------------
	.section	.nv.global.init,"aw",@progbits
.nv.global.init:
	.type		_$_str,@object
	.size		_$_str,(_$_str_$_2 - _$_str)
_$_str:
        /*0000*/ 	.byte	0x5f, 0x5f, 0x43, 0x55, 0x44, 0x41, 0x5f, 0x46, 0x54, 0x5a, 0x00
	.type		_$_str_$_2,@object
	.size		_$_str_$_2,(.L_1 - _$_str_$_2)
_$_str_$_2:
        /*000b*/ 	.byte	0x5f, 0x5f, 0x43, 0x55, 0x44, 0x41, 0x5f, 0x50, 0x52, 0x45, 0x43, 0x5f, 0x53, 0x51, 0x52, 0x54
        /*001b*/ 	.byte	0x00
.L_1:


//--------------------- .nv.constant0.triton_poi_fused__native_batch_norm_legit_no_training_cat_relu_26 --------------------------
	.section	.nv.constant0.triton_poi_fused__native_batch_norm_legit_no_training_cat_relu_26,"a",@progbits
	.sectionflags	@""
	.align	4
.nv.constant0.triton_poi_fused__native_batch_norm_legit_no_training_cat_relu_26:
	.zero		596
